//
// Generated by NVIDIA NVVM Compiler
//
// Compiler Build ID: CL-36424714
// Cuda compilation tools, release 13.0, V13.0.88
// Based on NVVM 20.0.0
//

.version 9.0
.target sm_100
.address_size 64

	// .globl	_Z19complexPointwiseMulP6float2S0_i

.visible .entry _Z19complexPointwiseMulP6float2S0_i(
	.param .u64 .ptr .align 1 _Z19complexPointwiseMulP6float2S0_i_param_0,
	.param .u64 .ptr .align 1 _Z19complexPointwiseMulP6float2S0_i_param_1,
	.param .u32 _Z19complexPointwiseMulP6float2S0_i_param_2
)
{
	.reg .pred 	%p<2>;
	.reg .b32 	%r<6>;
	.reg .b32 	%f<10>;
	.reg .b64 	%rd<8>;

	ld.param.u64 	%rd1, [_Z19complexPointwiseMulP6float2S0_i_param_0];
	ld.param.u64 	%rd2, [_Z19complexPointwiseMulP6float2S0_i_param_1];
	ld.param.u32 	%r2, [_Z19complexPointwiseMulP6float2S0_i_param_2];
	mov.u32 	%r3, %ctaid.x;
	mov.u32 	%r4, %ntid.x;
	mov.u32 	%r5, %tid.x;
	mad.lo.s32 	%r1, %r3, %r4, %r5;
	setp.ge.s32 	%p1, %r1, %r2;
	@%p1 bra 	$L__BB0_2;
	cvta.to.global.u64 	%rd3, %rd1;
	cvta.to.global.u64 	%rd4, %rd2;
	mul.wide.s32 	%rd5, %r1, 8;
	add.s64 	%rd6, %rd3, %rd5;
	ld.global.v2.f32 	{%f1, %f2}, [%rd6];
	add.s64 	%rd7, %rd4, %rd5;
	ld.global.v2.f32 	{%f3, %f4}, [%rd7];
	mul.f32 	%f5, %f1, %f3;
	mul.f32 	%f6, %f2, %f4;
	sub.f32 	%f7, %f5, %f6;
	mul.f32 	%f8, %f2, %f3;
	fma.rn.f32 	%f9, %f4, %f1, %f8;
	st.global.v2.f32 	[%rd6], {%f7, %f9};
$L__BB0_2:
	ret;

}


// ===== COMPILED SASS (sm_100) =====

	.target	sm_100

	.elftype	@"ET_EXEC"


//--------------------- .note.nv.tkinfo           --------------------------
	.section	.note.nv.tkinfo,"",@"SHT_NOTE"
	.sectionflags	@"SHF_NOTE_NV_TKINFO"
	.tkinfo
        /*0018*/ 	.word	0x00000002
        /*0030*/ 	.string	""
        /*0030*/ 	.string	"ptxas"
        /*0030*/ 	.string	"Cuda compilation tools, release 13.0, V13.0.88"
        /*0030*/ 	.string	"Build cuda_13.0.r13.0/compiler.36424714_0"
        /*0030*/ 	.string	"-arch sm_100 -m 64 "



//--------------------- .note.nv.cuinfo           --------------------------
	.section	.note.nv.cuinfo,"",@"SHT_NOTE"
	.sectionflags	@"SHF_NOTE_NV_CUINFO"
        /*0018*/ 	.short	0x0002
        /*001a*/ 	.short	0x0064
        /*001c*/ 	.short	0x0082
	.zero		2


//--------------------- .nv.info                  --------------------------
	.section	.nv.info,"",@"SHT_CUDA_INFO"
	.align	4


	//----- nvinfo : EIATTR_REGCOUNT
	.align		4
        /*0000*/ 	.byte	0x04, 0x2f
        /*0002*/ 	.short	(.L_1 - .L_0)
	.align		4
.L_0:
        /*0004*/ 	.word	index@(_Z19complexPointwiseMulP6float2S0_i)
        /*0008*/ 	.word	0x0000000c


	//----- nvinfo : EIATTR_FRAME_SIZE
	.align		4
.L_1:
        /*000c*/ 	.byte	0x04, 0x11
        /*000e*/ 	.short	(.L_3 - .L_2)
	.align		4
.L_2:
        /*0010*/ 	.word	index@(_Z19complexPointwiseMulP6float2S0_i)
        /*0014*/ 	.word	0x00000000


	//----- nvinfo : EIATTR_MIN_STACK_SIZE
	.align		4
.L_3:
        /*0018*/ 	.byte	0x04, 0x12
        /*001a*/ 	.short	(.L_5 - .L_4)
	.align		4
.L_4:
        /*001c*/ 	.word	index@(_Z19complexPointwiseMulP6float2S0_i)
        /*0020*/ 	.word	0x00000000
.L_5:


//--------------------- .nv.compat                --------------------------
	.section	.nv.compat,"",@"SHT_CUDA_COMPAT_INFO"
	.align	4
        /*0000*/ 	.byte	0x02, 0x09, 0x00, 0x00, 0x02, 0x02, 0x01, 0x00, 0x02, 0x05, 0x05, 0x00, 0x03, 0x07, 0x01, 0x01
        /*0010*/ 	.byte	0x02, 0x03, 0x00, 0x00, 0x02, 0x06, 0x01, 0x00, 0x04, 0x0b, 0x08, 0x00, 0x09, 0x00, 0x00, 0x00
        /*0020*/ 	.byte	0x00, 0x00, 0x00, 0x00


//--------------------- .nv.info._Z19complexPointwiseMulP6float2S0_i --------------------------
	.section	.nv.info._Z19complexPointwiseMulP6float2S0_i,"",@"SHT_CUDA_INFO"
	.sectionflags	@""
	.align	4


	//----- nvinfo : EIATTR_CUDA_API_VERSION
	.align		4
        /*0000*/ 	.byte	0x04, 0x37
        /*0002*/ 	.short	(.L_7 - .L_6)
.L_6:
        /*0004*/ 	.word	0x00000082


	//----- nvinfo : EIATTR_KPARAM_INFO
	.align		4
.L_7:
        /*0008*/ 	.byte	0x04, 0x17
        /*000a*/ 	.short	(.L_9 - .L_8)
.L_8:
        /*000c*/ 	.word	0x00000000
        /*0010*/ 	.short	0x0002
        /*0012*/ 	.short	0x0010
        /*0014*/ 	.byte	0x00, 0xf0, 0x11, 0x00


	//----- nvinfo : EIATTR_KPARAM_INFO
	.align		4
.L_9:
        /*0018*/ 	.byte	0x04, 0x17
        /*001a*/ 	.short	(.L_11 - .L_10)
.L_10:
        /*001c*/ 	.word	0x00000000
        /*0020*/ 	.short	0x0001
        /*0022*/ 	.short	0x0008
        /*0024*/ 	.byte	0x00, 0xf5, 0x21, 0x00


	//----- nvinfo : EIATTR_KPARAM_INFO
	.align		4
.L_11:
        /*0028*/ 	.byte	0x04, 0x17
        /*002a*/ 	.short	(.L_13 - .L_12)
.L_12:
        /*002c*/ 	.word	0x00000000
        /*0030*/ 	.short	0x0000
        /*0032*/ 	.short	0x0000
        /*0034*/ 	.byte	0x00, 0xf5, 0x21, 0x00


	//----- nvinfo : EIATTR_SPARSE_MMA_MASK
	.align		4
.L_13:
        /*0038*/ 	.byte	0x03, 0x50
        /*003a*/ 	.short	0x0000


	//----- nvinfo : EIATTR_MAXREG_COUNT
	.align		4
        /*003c*/ 	.byte	0x03, 0x1b
        /*003e*/ 	.short	0x00ff


	//----- nvinfo : EIATTR_MERCURY_ISA_VERSION
	.align		4
        /*0040*/ 	.byte	0x03, 0x5f
        /*0042*/ 	.short	0x0101


	//----- nvinfo : EIATTR_VRC_CTA_INIT_COUNT
	.align		4
        /*0044*/ 	.byte	0x02, 0x4a
	.zero		1
	.zero		1


	//----- nvinfo : EIATTR_EXIT_INSTR_OFFSETS
	.align		4
        /*0048*/ 	.byte	0x04, 0x1c
        /*004a*/ 	.short	(.L_15 - .L_14)


	//   ....[0]....
.L_14:
        /*004c*/ 	.word	0x00000070


	//   ....[1]....
        /*0050*/ 	.word	0x00000140


	//----- nvinfo : EIATTR_CBANK_PARAM_SIZE
	.align		4
.L_15:
        /*0054*/ 	.byte	0x03, 0x19
        /*0056*/ 	.short	0x0014


	//----- nvinfo : EIATTR_PARAM_CBANK
	.align		4
        /*0058*/ 	.byte	0x04, 0x0a
        /*005a*/ 	.short	(.L_17 - .L_16)
	.align		4
.L_16:
        /*005c*/ 	.word	index@(.nv.constant0._Z19complexPointwiseMulP6float2S0_i)
        /*0060*/ 	.short	0x0380
        /*0062*/ 	.short	0x0014


	//----- nvinfo : EIATTR_SW_WAR
	.align		4
.L_17:
        /*0064*/ 	.byte	0x04, 0x36
        /*0066*/ 	.short	(.L_19 - .L_18)
.L_18:
        /*0068*/ 	.word	0x00000008
.L_19:


//--------------------- .nv.callgraph             --------------------------
	.section	.nv.callgraph,"",@"SHT_CUDA_CALLGRAPH"
	.align	4
	.sectionentsize	8
	.align		4
        /*0000*/ 	.word	0x00000000
	.align		4
        /*0004*/ 	.word	0xffffffff
	.align		4
        /*0008*/ 	.word	0x00000000
	.align		4
        /*000c*/ 	.word	0xfffffffe
	.align		4
        /*0010*/ 	.word	0x00000000
	.align		4
        /*0014*/ 	.word	0xfffffffd
	.align		4
        /*0018*/ 	.word	0x00000000
	.align		4
        /*001c*/ 	.word	0xfffffffc


//--------------------- .text._Z19complexPointwiseMulP6float2S0_i --------------------------
	.section	.text._Z19complexPointwiseMulP6float2S0_i,"ax",@progbits
	.align	128
        .global         _Z19complexPointwiseMulP6float2S0_i
        .type           _Z19complexPointwiseMulP6float2S0_i,@function
        .size           _Z19complexPointwiseMulP6float2S0_i,(.L_x_1 - _Z19complexPointwiseMulP6float2S0_i)
        .other          _Z19complexPointwiseMulP6float2S0_i,@"STO_CUDA_ENTRY STV_DEFAULT"
_Z19complexPointwiseMulP6float2S0_i:
.text._Z19complexPointwiseMulP6float2S0_i:
[----:B------:R-:W-:Y:S01]  /*0000*/  LDC R1, c[0x0][0x37c] ;  /* 0x0000df00ff017b82 */ /* 0x000fe20000000800 */
[----:B------:R-:W0:Y:S07]  /*0010*/  S2R R0, SR_TID.X ;  /* 0x0000000000007919 */ /* 0x000e2e0000002100 */
[----:B------:R-:W0:Y:S01]  /*0020*/  S2UR UR4, SR_CTAID.X ;  /* 0x00000000000479c3 */ /* 0x000e220000002500 */
[----:B------:R-:W1:Y:S07]  /*0030*/  LDCU UR5, c[0x0][0x390] ;  /* 0x00007200ff0577ac */ /* 0x000e6e0008000800 */
[----:B------:R-:W0:Y:S02]  /*0040*/  LDC R7, c[0x0][0x360] ;  /* 0x0000d800ff077b82 */ /* 0x000e240000000800 */
[----:B0-----:R-:W-:-:S05]  /*0050*/  IMAD R7, R7, UR4, R0 ;  /* 0x0000000407077c24 */ /* 0x001fca000f8e0200 */
[----:B-1----:R-:W-:-:S13]  /*0060*/  ISETP.GE.AND P0, PT, R7, UR5, PT ;  /* 0x0000000507007c0c */ /* 0x002fda000bf06270 */
[----:B------:R-:W-:Y:S05]  /*0070*/  @P0 EXIT ;  /* 0x000000000000094d */ /* 0x000fea0003800000 */
[----:B------:R-:W0:Y:S01]  /*0080*/  LDC.64 R4, c[0x0][0x388] ;  /* 0x0000e200ff047b82 */ /* 0x000e220000000a00 */
[----:B------:R-:W1:Y:S07]  /*0090*/  LDCU.64 UR4, c[0x0][0x358] ;  /* 0x00006b00ff0477ac */ /* 0x000e6e0008000a00 */
[----:B------:R-:W2:Y:S01]  /*00a0*/  LDC.64 R2, c[0x0][0x380] ;  /* 0x0000e000ff027b82 */ /* 0x000ea20000000a00 */
[----:B0-----:R-:W-:-:S06]  /*00b0*/  IMAD.WIDE R4, R7, 0x8, R4 ;  /* 0x0000000807047825 */ /* 0x001fcc00078e0204 */
[----:B-1----:R-:W3:Y:S01]  /*00c0*/  LDG.E.64 R4, desc[UR4][R4.64] ;  /* 0x0000000404047981 */ /* 0x002ee2000c1e1b00 */
[----:B--2---:R-:W-:-:S05]  /*00d0*/  IMAD.WIDE R2, R7, 0x8, R2 ;  /* 0x0000000807027825 */ /* 0x004fca00078e0202 */
[----:B------:R-:W3:Y:S02]  /*00e0*/  LDG.E.64 R6, desc[UR4][R2.64] ;  /* 0x0000000402067981 */ /* 0x000ee4000c1e1b00 */
[C---:B---3--:R-:W-:Y:S01]  /*00f0*/  FMUL R9, R7.reuse, R5 ;  /* 0x0000000507097220 */ /* 0x048fe20000400000 */
[----:B------:R-:W-:-:S03]  /*0100*/  FMUL R0, R7, R4 ;  /* 0x0000000407007220 */ /* 0x000fc60000400000 */
[C---:B------:R-:W-:Y:S01]  /*0110*/  FFMA R8, R6.reuse, R4, -R9 ;  /* 0x0000000406087223 */ /* 0x040fe20000000809 */
[----:B------:R-:W-:-:S05]  /*0120*/  FFMA R9, R6, R5, R0 ;  /* 0x0000000506097223 */ /* 0x000fca0000000000 */
[----:B------:R-:W-:Y:S01]  /*0130*/  STG.E.64 desc[UR4][R2.64], R8 ;  /* 0x0000000802007986 */ /* 0x000fe2000c101b04 */
[----:B------:R-:W-:Y:S05]  /*0140*/  EXIT ;  /* 0x000000000000794d */ /* 0x000fea0003800000 */
.L_x_0:
[----:B------:R-:W-:-:S00]  /*0150*/  BRA `(.L_x_0) ;  /* 0xfffffffc00fc7947 */ /* 0x000fc0000383ffff */
[----:B------:R-:W-:-:S00]  /*0160*/  NOP ;  /* 0x0000000000007918 */ /* 0x000fc00000000000 */
        /* <DEDUP_REMOVED lines=9> */
.L_x_1:


//--------------------- .nv.shared.reserved.0     --------------------------
	.section	.nv.shared.reserved.0,"aw",@nobits
	.weak		__nv_reservedSMEM_offset_0_alias
	.size		__nv_reservedSMEM_offset_0_alias, 0, 64
	.other		__nv_reservedSMEM_offset_0_alias,@"STO_CUDA_RESERVED_SHARED STV_DEFAULT"
__nv_reservedSMEM_offset_0_alias:
	.zero		0
	.zero		64


//--------------------- .nv.constant0._Z19complexPointwiseMulP6float2S0_i --------------------------
	.section	.nv.constant0._Z19complexPointwiseMulP6float2S0_i,"a",@progbits
	.sectionflags	@""
	.align	4
.nv.constant0._Z19complexPointwiseMulP6float2S0_i:
	.zero		916


//--------------------- SYMBOLS --------------------------

	.type		.nv.reservedSmem.offset0,@object
	.size		.nv.reservedSmem.offset0,0x4
